//
// Generated by NVIDIA NVVM Compiler
//
// Compiler Build ID: CL-36424714
// Cuda compilation tools, release 13.0, V13.0.88
// Based on NVVM 20.0.0
//

.version 9.0
.target sm_100
.address_size 64

	// .globl	_Z10reduce_andPiS_i
// _ZZ10reduce_andPiS_iE5sdata has been demoted

.visible .entry _Z10reduce_andPiS_i(
	.param .u64 .ptr .align 1 _Z10reduce_andPiS_i_param_0,
	.param .u64 .ptr .align 1 _Z10reduce_andPiS_i_param_1,
	.param .u32 _Z10reduce_andPiS_i_param_2
)
{
	.reg .pred 	%p<7>;
	.reg .b32 	%r<41>;
	.reg .b64 	%rd<7>;
	// demoted variable
	.shared .align 4 .b8 _ZZ10reduce_andPiS_iE5sdata[4096];
	ld.param.u64 	%rd1, [_Z10reduce_andPiS_i_param_0];
	ld.param.u64 	%rd2, [_Z10reduce_andPiS_i_param_1];
	ld.param.u32 	%r10, [_Z10reduce_andPiS_i_param_2];
	mov.u32 	%r1, %tid.x;
	mov.u32 	%r11, %ctaid.x;
	mov.u32 	%r40, %ntid.x;
	mad.lo.s32 	%r3, %r11, %r40, %r1;
	setp.ge.u32 	%p1, %r3, %r10;
	mov.b32 	%r39, 1;
	@%p1 bra 	$L__BB0_2;
	cvta.to.global.u64 	%rd3, %rd1;
	mul.wide.u32 	%rd4, %r3, 4;
	add.s64 	%rd5, %rd3, %rd4;
	ld.global.u32 	%r39, [%rd5];
$L__BB0_2:
	shl.b32 	%r12, %r1, 2;
	mov.u32 	%r13, _ZZ10reduce_andPiS_iE5sdata;
	add.s32 	%r6, %r13, %r12;
	st.shared.u32 	[%r6], %r39;
	bar.sync 	0;
	setp.lt.u32 	%p2, %r40, 66;
	@%p2 bra 	$L__BB0_6;
$L__BB0_3:
	shr.u32 	%r8, %r40, 1;
	setp.ge.u32 	%p3, %r1, %r8;
	@%p3 bra 	$L__BB0_5;
	ld.volatile.shared.u32 	%r14, [%r6];
	shl.b32 	%r15, %r8, 2;
	add.s32 	%r16, %r6, %r15;
	ld.volatile.shared.u32 	%r17, [%r16];
	and.b32  	%r18, %r17, %r14;
	st.volatile.shared.u32 	[%r6], %r18;
$L__BB0_5:
	bar.sync 	0;
	setp.gt.u32 	%p4, %r40, 131;
	mov.u32 	%r40, %r8;
	@%p4 bra 	$L__BB0_3;
$L__BB0_6:
	setp.gt.u32 	%p5, %r1, 31;
	@%p5 bra 	$L__BB0_9;
	ld.volatile.shared.u32 	%r19, [%r6];
	ld.volatile.shared.u32 	%r20, [%r6+128];
	and.b32  	%r21, %r20, %r19;
	st.volatile.shared.u32 	[%r6], %r21;
	ld.volatile.shared.u32 	%r22, [%r6];
	ld.volatile.shared.u32 	%r23, [%r6+64];
	and.b32  	%r24, %r23, %r22;
	st.volatile.shared.u32 	[%r6], %r24;
	ld.volatile.shared.u32 	%r25, [%r6];
	ld.volatile.shared.u32 	%r26, [%r6+32];
	and.b32  	%r27, %r26, %r25;
	st.volatile.shared.u32 	[%r6], %r27;
	ld.volatile.shared.u32 	%r28, [%r6];
	ld.volatile.shared.u32 	%r29, [%r6+16];
	and.b32  	%r30, %r29, %r28;
	st.volatile.shared.u32 	[%r6], %r30;
	ld.volatile.shared.u32 	%r31, [%r6];
	ld.volatile.shared.u32 	%r32, [%r6+8];
	and.b32  	%r33, %r32, %r31;
	st.volatile.shared.u32 	[%r6], %r33;
	ld.volatile.shared.u32 	%r34, [%r6];
	ld.volatile.shared.u32 	%r35, [%r6+4];
	and.b32  	%r36, %r35, %r34;
	st.volatile.shared.u32 	[%r6], %r36;
	setp.ne.s32 	%p6, %r1, 0;
	@%p6 bra 	$L__BB0_9;
	ld.shared.u32 	%r37, [_ZZ10reduce_andPiS_iE5sdata];
	cvta.to.global.u64 	%rd6, %rd2;
	atom.global.and.b32 	%r38, [%rd6], %r37;
$L__BB0_9:
	ret;

}


// ===== COMPILED SASS (sm_100) =====

	.target	sm_100

	.elftype	@"ET_EXEC"


//--------------------- .note.nv.tkinfo           --------------------------
	.section	.note.nv.tkinfo,"",@"SHT_NOTE"
	.sectionflags	@"SHF_NOTE_NV_TKINFO"
	.tkinfo
        /*0018*/ 	.word	0x00000002
        /*0030*/ 	.string	""
        /*0030*/ 	.string	"ptxas"
        /*0030*/ 	.string	"Cuda compilation tools, release 13.0, V13.0.88"
        /*0030*/ 	.string	"Build cuda_13.0.r13.0/compiler.36424714_0"
        /*0030*/ 	.string	"-arch sm_100 -m 64 "



//--------------------- .note.nv.cuinfo           --------------------------
	.section	.note.nv.cuinfo,"",@"SHT_NOTE"
	.sectionflags	@"SHF_NOTE_NV_CUINFO"
        /*0018*/ 	.short	0x0002
        /*001a*/ 	.short	0x0064
        /*001c*/ 	.short	0x0082
	.zero		2


//--------------------- .nv.info                  --------------------------
	.section	.nv.info,"",@"SHT_CUDA_INFO"
	.align	4


	//----- nvinfo : EIATTR_REGCOUNT
	.align		4
        /*0000*/ 	.byte	0x04, 0x2f
        /*0002*/ 	.short	(.L_1 - .L_0)
	.align		4
.L_0:
        /*0004*/ 	.word	index@(_Z10reduce_andPiS_i)
        /*0008*/ 	.word	0x0000000b


	//----- nvinfo : EIATTR_FRAME_SIZE
	.align		4
.L_1:
        /*000c*/ 	.byte	0x04, 0x11
        /*000e*/ 	.short	(.L_3 - .L_2)
	.align		4
.L_2:
        /*0010*/ 	.word	index@(_Z10reduce_andPiS_i)
        /*0014*/ 	.word	0x00000000


	//----- nvinfo : EIATTR_MIN_STACK_SIZE
	.align		4
.L_3:
        /*0018*/ 	.byte	0x04, 0x12
        /*001a*/ 	.short	(.L_5 - .L_4)
	.align		4
.L_4:
        /*001c*/ 	.word	index@(_Z10reduce_andPiS_i)
        /*0020*/ 	.word	0x00000000
.L_5:


//--------------------- .nv.compat                --------------------------
	.section	.nv.compat,"",@"SHT_CUDA_COMPAT_INFO"
	.align	4
        /*0000*/ 	.byte	0x02, 0x09, 0x00, 0x00, 0x02, 0x02, 0x01, 0x00, 0x02, 0x05, 0x05, 0x00, 0x03, 0x07, 0x01, 0x01
        /*0010*/ 	.byte	0x02, 0x03, 0x00, 0x00, 0x02, 0x06, 0x01, 0x00, 0x04, 0x0b, 0x08, 0x00, 0x09, 0x00, 0x00, 0x00
        /*0020*/ 	.byte	0x00, 0x00, 0x00, 0x00


//--------------------- .nv.info._Z10reduce_andPiS_i --------------------------
	.section	.nv.info._Z10reduce_andPiS_i,"",@"SHT_CUDA_INFO"
	.sectionflags	@""
	.align	4


	//----- nvinfo : EIATTR_CUDA_API_VERSION
	.align		4
        /*0000*/ 	.byte	0x04, 0x37
        /*0002*/ 	.short	(.L_7 - .L_6)
.L_6:
        /*0004*/ 	.word	0x00000082


	//----- nvinfo : EIATTR_KPARAM_INFO
	.align		4
.L_7:
        /*0008*/ 	.byte	0x04, 0x17
        /*000a*/ 	.short	(.L_9 - .L_8)
.L_8:
        /*000c*/ 	.word	0x00000000
        /*0010*/ 	.short	0x0002
        /*0012*/ 	.short	0x0010
        /*0014*/ 	.byte	0x00, 0xf0, 0x11, 0x00


	//----- nvinfo : EIATTR_KPARAM_INFO
	.align		4
.L_9:
        /*0018*/ 	.byte	0x04, 0x17
        /*001a*/ 	.short	(.L_11 - .L_10)
.L_10:
        /*001c*/ 	.word	0x00000000
        /*0020*/ 	.short	0x0001
        /*0022*/ 	.short	0x0008
        /*0024*/ 	.byte	0x00, 0xf5, 0x21, 0x00


	//----- nvinfo : EIATTR_KPARAM_INFO
	.align		4
.L_11:
        /*0028*/ 	.byte	0x04, 0x17
        /*002a*/ 	.short	(.L_13 - .L_12)
.L_12:
        /*002c*/ 	.word	0x00000000
        /*0030*/ 	.short	0x0000
        /*0032*/ 	.short	0x0000
        /*0034*/ 	.byte	0x00, 0xf5, 0x21, 0x00


	//----- nvinfo : EIATTR_SPARSE_MMA_MASK
	.align		4
.L_13:
        /*0038*/ 	.byte	0x03, 0x50
        /*003a*/ 	.short	0x0000


	//----- nvinfo : EIATTR_MAXREG_COUNT
	.align		4
        /*003c*/ 	.byte	0x03, 0x1b
        /*003e*/ 	.short	0x00ff


	//----- nvinfo : EIATTR_NUM_BARRIERS
	.align		4
        /*0040*/ 	.byte	0x02, 0x4c
        /*0042*/ 	.byte	0x01
	.zero		1


	//----- nvinfo : EIATTR_MERCURY_ISA_VERSION
	.align		4
        /*0044*/ 	.byte	0x03, 0x5f
        /*0046*/ 	.short	0x0101


	//----- nvinfo : EIATTR_VRC_CTA_INIT_COUNT
	.align		4
        /*0048*/ 	.byte	0x02, 0x4a
	.zero		1
	.zero		1


	//----- nvinfo : EIATTR_EXIT_INSTR_OFFSETS
	.align		4
        /*004c*/ 	.byte	0x04, 0x1c
        /*004e*/ 	.short	(.L_15 - .L_14)


	//   ....[0]....
.L_14:
        /*0050*/ 	.word	0x00000200


	//   ....[1]....
        /*0054*/ 	.word	0x000003a0


	//   ....[2]....
        /*0058*/ 	.word	0x00000410


	//----- nvinfo : EIATTR_CBANK_PARAM_SIZE
	.align		4
.L_15:
        /*005c*/ 	.byte	0x03, 0x19
        /*005e*/ 	.short	0x0014


	//----- nvinfo : EIATTR_PARAM_CBANK
	.align		4
        /*0060*/ 	.byte	0x04, 0x0a
        /*0062*/ 	.short	(.L_17 - .L_16)
	.align		4
.L_16:
        /*0064*/ 	.word	index@(.nv.constant0._Z10reduce_andPiS_i)
        /*0068*/ 	.short	0x0380
        /*006a*/ 	.short	0x0014


	//----- nvinfo : EIATTR_SW_WAR
	.align		4
.L_17:
        /*006c*/ 	.byte	0x04, 0x36
        /*006e*/ 	.short	(.L_19 - .L_18)
.L_18:
        /*0070*/ 	.word	0x00000008
.L_19:


//--------------------- .nv.callgraph             --------------------------
	.section	.nv.callgraph,"",@"SHT_CUDA_CALLGRAPH"
	.align	4
	.sectionentsize	8
	.align		4
        /*0000*/ 	.word	0x00000000
	.align		4
        /*0004*/ 	.word	0xffffffff
	.align		4
        /*0008*/ 	.word	0x00000000
	.align		4
        /*000c*/ 	.word	0xfffffffe
	.align		4
        /*0010*/ 	.word	0x00000000
	.align		4
        /*0014*/ 	.word	0xfffffffd
	.align		4
        /*0018*/ 	.word	0x00000000
	.align		4
        /*001c*/ 	.word	0xfffffffc


//--------------------- .text._Z10reduce_andPiS_i --------------------------
	.section	.text._Z10reduce_andPiS_i,"ax",@progbits
	.align	128
        .global         _Z10reduce_andPiS_i
        .type           _Z10reduce_andPiS_i,@function
        .size           _Z10reduce_andPiS_i,(.L_x_3 - _Z10reduce_andPiS_i)
        .other          _Z10reduce_andPiS_i,@"STO_CUDA_ENTRY STV_DEFAULT"
_Z10reduce_andPiS_i:
.text._Z10reduce_andPiS_i:
[----:B------:R-:W-:Y:S01]  /*0000*/  LDC R1, c[0x0][0x37c] ;  /* 0x0000df00ff017b82 */ /* 0x000fe20000000800 */
[----:B------:R-:W0:Y:S07]  /*0010*/  S2R R0, SR_TID.X ;  /* 0x0000000000007919 */ /* 0x000e2e0000002100 */
[----:B------:R-:W0:Y:S01]  /*0020*/  S2UR UR4, SR_CTAID.X ;  /* 0x00000000000479c3 */ /* 0x000e220000002500 */
[----:B------:R-:W1:Y:S01]  /*0030*/  LDCU UR5, c[0x0][0x390] ;  /* 0x00007200ff0577ac */ /* 0x000e620008000800 */
[----:B------:R-:W-:Y:S01]  /*0040*/  IMAD.MOV.U32 R4, RZ, RZ, 0x1 ;  /* 0x00000001ff047424 */ /* 0x000fe200078e00ff */
[----:B------:R-:W2:Y:S05]  /*0050*/  LDCU.64 UR6, c[0x0][0x358] ;  /* 0x00006b00ff0677ac */ /* 0x000eaa0008000a00 */
[----:B------:R-:W0:Y:S02]  /*0060*/  LDC R7, c[0x0][0x360] ;  /* 0x0000d800ff077b82 */ /* 0x000e240000000800 */
[----:B0-----:R-:W-:-:S05]  /*0070*/  IMAD R5, R7, UR4, R0 ;  /* 0x0000000407057c24 */ /* 0x001fca000f8e0200 */
[----:B-1----:R-:W-:-:S13]  /*0080*/  ISETP.GE.U32.AND P0, PT, R5, UR5, PT ;  /* 0x0000000505007c0c */ /* 0x002fda000bf06070 */
[----:B------:R-:W0:Y:S02]  /*0090*/  @!P0 LDC.64 R2, c[0x0][0x380] ;  /* 0x0000e000ff028b82 */ /* 0x000e240000000a00 */
[----:B0-----:R-:W-:-:S05]  /*00a0*/  @!P0 IMAD.WIDE.U32 R2, R5, 0x4, R2 ;  /* 0x0000000405028825 */ /* 0x001fca00078e0002 */
[----:B--2---:R-:W2:Y:S01]  /*00b0*/  @!P0 LDG.E R4, desc[UR6][R2.64] ;  /* 0x0000000602048981 */ /* 0x004ea2000c1e1900 */
[----:B------:R-:W0:Y:S01]  /*00c0*/  S2UR UR5, SR_CgaCtaId ;  /* 0x00000000000579c3 */ /* 0x000e220000008800 */
[----:B------:R-:W-:Y:S01]  /*00d0*/  UMOV UR4, 0x400 ;  /* 0x0000040000047882 */ /* 0x000fe20000000000 */
[----:B------:R-:W-:Y:S02]  /*00e0*/  ISETP.GE.U32.AND P1, PT, R7, 0x42, PT ;  /* 0x000000420700780c */ /* 0x000fe40003f26070 */
[----:B------:R-:W-:Y:S01]  /*00f0*/  ISETP.GT.U32.AND P0, PT, R0, 0x1f, PT ;  /* 0x0000001f0000780c */ /* 0x000fe20003f04070 */
[----:B0-----:R-:W-:-:S06]  /*0100*/  ULEA UR4, UR5, UR4, 0x18 ;  /* 0x0000000405047291 */ /* 0x001fcc000f8ec0ff */
[----:B------:R-:W-:-:S05]  /*0110*/  LEA R5, R0, UR4, 0x2 ;  /* 0x0000000400057c11 */ /* 0x000fca000f8e10ff */
[----:B--2---:R0:W-:Y:S01]  /*0120*/  STS [R5], R4 ;  /* 0x0000000405007388 */ /* 0x0041e20000000800 */
[----:B------:R-:W-:Y:S06]  /*0130*/  BAR.SYNC.DEFER_BLOCKING 0x0 ;  /* 0x0000000000007b1d */ /* 0x000fec0000010000 */
[----:B------:R-:W-:Y:S05]  /*0140*/  @!P1 BRA `(.L_x_0) ;  /* 0x00000000002c9947 */ /* 0x000fea0003800000 */
.L_x_1:
[----:B0-----:R-:W-:-:S04]  /*0150*/  SHF.R.U32.HI R4, RZ, 0x1, R7 ;  /* 0x00000001ff047819 */ /* 0x001fc80000011607 */
[----:B------:R-:W-:-:S13]  /*0160*/  ISETP.GE.U32.AND P1, PT, R0, R4, PT ;  /* 0x000000040000720c */ /* 0x000fda0003f26070 */
[----:B------:R-:W-:Y:S01]  /*0170*/  @!P1 IMAD R3, R4, 0x4, R5 ;  /* 0x0000000404039824 */ /* 0x000fe200078e0205 */
[----:B------:R-:W-:Y:S05]  /*0180*/  @!P1 LDS R2, [R5] ;  /* 0x0000000005029984 */ /* 0x000fea0000000800 */
[----:B------:R-:W0:Y:S02]  /*0190*/  @!P1 LDS R3, [R3] ;  /* 0x0000000003039984 */ /* 0x000e240000000800 */
[----:B0-----:R-:W-:-:S05]  /*01a0*/  @!P1 LOP3.LUT R2, R3, R2, RZ, 0xc0, !PT ;  /* 0x0000000203029212 */ /* 0x001fca00078ec0ff */
[----:B------:R1:W-:Y:S01]  /*01b0*/  @!P1 STS [R5], R2 ;  /* 0x0000000205009388 */ /* 0x0003e20000000800 */
[----:B------:R-:W-:Y:S01]  /*01c0*/  BAR.SYNC.DEFER_BLOCKING 0x0 ;  /* 0x0000000000007b1d */ /* 0x000fe20000010000 */
[----:B------:R-:W-:Y:S01]  /*01d0*/  ISETP.GT.U32.AND P1, PT, R7, 0x83, PT ;  /* 0x000000830700780c */ /* 0x000fe20003f24070 */
[----:B------:R-:W-:-:S12]  /*01e0*/  IMAD.MOV.U32 R7, RZ, RZ, R4 ;  /* 0x000000ffff077224 */ /* 0x000fd800078e0004 */
[----:B-1----:R-:W-:Y:S05]  /*01f0*/  @P1 BRA `(.L_x_1) ;  /* 0xfffffffc00d41947 */ /* 0x002fea000383ffff */
.L_x_0:
[----:B------:R-:W-:Y:S05]  /*0200*/  @P0 EXIT ;  /* 0x000000000000094d */ /* 0x000fea0003800000 */
[----:B------:R-:W-:Y:S01]  /*0210*/  LDS R2, [R5] ;  /* 0x0000000005027984 */ /* 0x000fe20000000800 */
[----:B------:R-:W-:-:S03]  /*0220*/  ISETP.NE.AND P0, PT, R0, RZ, PT ;  /* 0x000000ff0000720c */ /* 0x000fc60003f05270 */
[----:B------:R-:W1:Y:S02]  /*0230*/  LDS R3, [R5+0x80] ;  /* 0x0000800005037984 */ /* 0x000e640000000800 */
[----:B-1----:R-:W-:-:S05]  /*0240*/  LOP3.LUT R2, R3, R2, RZ, 0xc0, !PT ;  /* 0x0000000203027212 */ /* 0x002fca00078ec0ff */
[----:B------:R-:W-:Y:S04]  /*0250*/  STS [R5], R2 ;  /* 0x0000000205007388 */ /* 0x000fe80000000800 */
[----:B------:R-:W-:Y:S04]  /*0260*/  LDS R3, [R5] ;  /* 0x0000000005037984 */ /* 0x000fe80000000800 */
[----:B0-----:R-:W0:Y:S02]  /*0270*/  LDS R4, [R5+0x40] ;  /* 0x0000400005047984 */ /* 0x001e240000000800 */
[----:B0-----:R-:W-:-:S05]  /*0280*/  LOP3.LUT R4, R4, R3, RZ, 0xc0, !PT ;  /* 0x0000000304047212 */ /* 0x001fca00078ec0ff */
[----:B------:R-:W-:Y:S04]  /*0290*/  STS [R5], R4 ;  /* 0x0000000405007388 */ /* 0x000fe80000000800 */
[----:B------:R-:W-:Y:S04]  /*02a0*/  LDS R3, [R5] ;  /* 0x0000000005037984 */ /* 0x000fe80000000800 */
[----:B------:R-:W0:Y:S02]  /*02b0*/  LDS R6, [R5+0x20] ;  /* 0x0000200005067984 */ /* 0x000e240000000800 */
        /* <DEDUP_REMOVED lines=13> */
[----:B------:R0:W-:Y:S01]  /*0390*/  STS [R5], R4 ;  /* 0x0000000405007388 */ /* 0x0001e20000000800 */
[----:B------:R-:W-:Y:S05]  /*03a0*/  @P0 EXIT ;  /* 0x000000000000094d */ /* 0x000fea0003800000 */
[----:B------:R-:W1:Y:S01]  /*03b0*/  S2UR UR5, SR_CgaCtaId ;  /* 0x00000000000579c3 */ /* 0x000e620000008800 */
[----:B------:R-:W-:-:S07]  /*03c0*/  UMOV UR4, 0x400 ;  /* 0x0000040000047882 */ /* 0x000fce0000000000 */
[----:B------:R-:W2:Y:S01]  /*03d0*/  LDC.64 R2, c[0x0][0x388] ;  /* 0x0000e200ff027b82 */ /* 0x000ea20000000a00 */
[----:B-1----:R-:W-:-:S09]  /*03e0*/  ULEA UR4, UR5, UR4, 0x18 ;  /* 0x0000000405047291 */ /* 0x002fd2000f8ec0ff */
[----:B0-----:R-:W2:Y:S04]  /*03f0*/  LDS R5, [UR4] ;  /* 0x00000004ff057984 */ /* 0x001ea80008000800 */
[----:B--2---:R-:W-:Y:S01]  /*0400*/  REDG.E.AND.STRONG.GPU desc[UR6][R2.64], R5 ;  /* 0x000000050200798e */ /* 0x004fe2000e92e106 */
[----:B------:R-:W-:Y:S05]  /*0410*/  EXIT ;  /* 0x000000000000794d */ /* 0x000fea0003800000 */
.L_x_2:
[----:B------:R-:W-:-:S00]  /*0420*/  BRA `(.L_x_2) ;  /* 0xfffffffc00fc7947 */ /* 0x000fc0000383ffff */
[----:B------:R-:W-:-:S00]  /*0430*/  NOP ;  /* 0x0000000000007918 */ /* 0x000fc00000000000 */
        /* <DEDUP_REMOVED lines=12> */
.L_x_3:


//--------------------- .nv.shared._Z10reduce_andPiS_i --------------------------
	.section	.nv.shared._Z10reduce_andPiS_i,"aw",@nobits
	.sectionflags	@""
	.align	4
.nv.shared._Z10reduce_andPiS_i:
	.zero		5120


//--------------------- .nv.shared.reserved.0     --------------------------
	.section	.nv.shared.reserved.0,"aw",@nobits
	.weak		__nv_reservedSMEM_offset_0_alias
	.size		__nv_reservedSMEM_offset_0_alias, 0, 64
	.other		__nv_reservedSMEM_offset_0_alias,@"STO_CUDA_RESERVED_SHARED STV_DEFAULT"
__nv_reservedSMEM_offset_0_alias:
	.zero		0
	.zero		64


//--------------------- .nv.constant0._Z10reduce_andPiS_i --------------------------
	.section	.nv.constant0._Z10reduce_andPiS_i,"a",@progbits
	.sectionflags	@""
	.align	4
.nv.constant0._Z10reduce_andPiS_i:
	.zero		916


//--------------------- SYMBOLS --------------------------

	.type		.nv.reservedSmem.offset0,@object
	.size		.nv.reservedSmem.offset0,0x4
	.type		.nv.reservedSmem.cap,@object
	.size		.nv.reservedSmem.cap,0x4
